//
// Generated by NVIDIA NVVM Compiler
//
// Compiler Build ID: CL-36424714
// Cuda compilation tools, release 13.0, V13.0.88
// Based on NVVM 20.0.0
//

.version 9.0
.target sm_100
.address_size 64

	// .globl	_Z6kernelv
.extern .func  (.param .b32 func_retval0) vprintf
(
	.param .b64 vprintf_param_0,
	.param .b64 vprintf_param_1
)
;
.global .align 1 .b8 $str[38] = {72, 101, 108, 108, 111, 32, 102, 114, 111, 109, 32, 71, 80, 85, 32, 116, 104, 114, 101, 97, 100, 32, 37, 100, 32, 105, 110, 32, 98, 108, 111, 99, 107, 32, 37, 100, 10};

.visible .entry _Z6kernelv()
{
	.local .align 8 .b8 	__local_depot0[8];
	.reg .b64 	%SP;
	.reg .b64 	%SPL;
	.reg .b32 	%r<5>;
	.reg .b64 	%rd<5>;

	mov.u64 	%SPL, __local_depot0;
	cvta.local.u64 	%SP, %SPL;
	add.u64 	%rd1, %SP, 0;
	add.u64 	%rd2, %SPL, 0;
	mov.u32 	%r1, %tid.x;
	mov.u32 	%r2, %ctaid.x;
	st.local.v2.u32 	[%rd2], {%r1, %r2};
	mov.u64 	%rd3, $str;
	cvta.global.u64 	%rd4, %rd3;
	{ // callseq 0, 0
	.param .b64 param0;
	st.param.b64 	[param0], %rd4;
	.param .b64 param1;
	st.param.b64 	[param1], %rd1;
	.param .b32 retval0;
	call.uni (retval0), 
	vprintf, 
	(
	param0, 
	param1
	);
	ld.param.b32 	%r3, [retval0];
	} // callseq 0
	ret;

}
	// .globl	_Z3addPiS_S_
.visible .entry _Z3addPiS_S_(
	.param .u64 .ptr .align 1 _Z3addPiS_S__param_0,
	.param .u64 .ptr .align 1 _Z3addPiS_S__param_1,
	.param .u64 .ptr .align 1 _Z3addPiS_S__param_2
)
{
	.reg .b32 	%r<5>;
	.reg .b64 	%rd<11>;

	ld.param.u64 	%rd1, [_Z3addPiS_S__param_0];
	ld.param.u64 	%rd2, [_Z3addPiS_S__param_1];
	ld.param.u64 	%rd3, [_Z3addPiS_S__param_2];
	cvta.to.global.u64 	%rd4, %rd3;
	cvta.to.global.u64 	%rd5, %rd2;
	cvta.to.global.u64 	%rd6, %rd1;
	mov.u32 	%r1, %tid.x;
	mul.wide.u32 	%rd7, %r1, 4;
	add.s64 	%rd8, %rd6, %rd7;
	ld.global.u32 	%r2, [%rd8];
	add.s64 	%rd9, %rd5, %rd7;
	ld.global.u32 	%r3, [%rd9];
	add.s32 	%r4, %r3, %r2;
	add.s64 	%rd10, %rd4, %rd7;
	st.global.u32 	[%rd10], %r4;
	ret;

}
	// .globl	_Z4addxPiS_S_
.visible .entry _Z4addxPiS_S_(
	.param .u64 .ptr .align 1 _Z4addxPiS_S__param_0,
	.param .u64 .ptr .align 1 _Z4addxPiS_S__param_1,
	.param .u64 .ptr .align 1 _Z4addxPiS_S__param_2
)
{
	.reg .b32 	%r<4>;
	.reg .b64 	%rd<7>;

	ld.param.u64 	%rd1, [_Z4addxPiS_S__param_0];
	ld.param.u64 	%rd2, [_Z4addxPiS_S__param_1];
	ld.param.u64 	%rd3, [_Z4addxPiS_S__param_2];
	cvta.to.global.u64 	%rd4, %rd3;
	cvta.to.global.u64 	%rd5, %rd2;
	cvta.to.global.u64 	%rd6, %rd1;
	ld.global.u32 	%r1, [%rd6];
	ld.global.u32 	%r2, [%rd5];
	add.s32 	%r3, %r2, %r1;
	st.global.u32 	[%rd4], %r3;
	bar.sync 	0;
	ret;

}


// ===== COMPILED SASS (sm_100) =====

	.target	sm_100

	.elftype	@"ET_EXEC"


//--------------------- .note.nv.tkinfo           --------------------------
	.section	.note.nv.tkinfo,"",@"SHT_NOTE"
	.sectionflags	@"SHF_NOTE_NV_TKINFO"
	.tkinfo
        /*0018*/ 	.word	0x00000002
        /*0030*/ 	.string	""
        /*0030*/ 	.string	"ptxas"
        /*0030*/ 	.string	"Cuda compilation tools, release 13.0, V13.0.88"
        /*0030*/ 	.string	"Build cuda_13.0.r13.0/compiler.36424714_0"
        /*0030*/ 	.string	"-arch sm_100 -m 64 "



//--------------------- .note.nv.cuinfo           --------------------------
	.section	.note.nv.cuinfo,"",@"SHT_NOTE"
	.sectionflags	@"SHF_NOTE_NV_CUINFO"
        /*0018*/ 	.short	0x0002
        /*001a*/ 	.short	0x0064
        /*001c*/ 	.short	0x0082
	.zero		2


//--------------------- .nv.info                  --------------------------
	.section	.nv.info,"",@"SHT_CUDA_INFO"
	.align	4


	//----- nvinfo : EIATTR_REGCOUNT
	.align		4
        /*0000*/ 	.byte	0x04, 0x2f
        /*0002*/ 	.short	(.L_2 - .L_1)
	.align		4
.L_1:
        /*0004*/ 	.word	index@(_Z6kernelv)
        /*0008*/ 	.word	0x00000018


	//----- nvinfo : EIATTR_FRAME_SIZE
	.align		4
.L_2:
        /*000c*/ 	.byte	0x04, 0x11
        /*000e*/ 	.short	(.L_4 - .L_3)
	.align		4
.L_3:
        /*0010*/ 	.word	index@(_Z6kernelv)
        /*0014*/ 	.word	0x00000008


	//----- nvinfo : EIATTR_REGCOUNT
	.align		4
.L_4:
        /*0018*/ 	.byte	0x04, 0x2f
        /*001a*/ 	.short	(.L_6 - .L_5)
	.align		4
.L_5:
        /*001c*/ 	.word	index@(_Z3addPiS_S_)
        /*0020*/ 	.word	0x0000000c


	//----- nvinfo : EIATTR_FRAME_SIZE
	.align		4
.L_6:
        /*0024*/ 	.byte	0x04, 0x11
        /*0026*/ 	.short	(.L_8 - .L_7)
	.align		4
.L_7:
        /*0028*/ 	.word	index@(_Z3addPiS_S_)
        /*002c*/ 	.word	0x00000000


	//----- nvinfo : EIATTR_REGCOUNT
	.align		4
.L_8:
        /*0030*/ 	.byte	0x04, 0x2f
        /*0032*/ 	.short	(.L_10 - .L_9)
	.align		4
.L_9:
        /*0034*/ 	.word	index@(_Z4addxPiS_S_)
        /*0038*/ 	.word	0x0000000c


	//----- nvinfo : EIATTR_FRAME_SIZE
	.align		4
.L_10:
        /*003c*/ 	.byte	0x04, 0x11
        /*003e*/ 	.short	(.L_12 - .L_11)
	.align		4
.L_11:
        /*0040*/ 	.word	index@(_Z4addxPiS_S_)
        /*0044*/ 	.word	0x00000000


	//----- nvinfo : EIATTR_MIN_STACK_SIZE
	.align		4
.L_12:
        /*0048*/ 	.byte	0x04, 0x12
        /*004a*/ 	.short	(.L_14 - .L_13)
	.align		4
.L_13:
        /*004c*/ 	.word	index@(_Z4addxPiS_S_)
        /*0050*/ 	.word	0x00000000


	//----- nvinfo : EIATTR_MIN_STACK_SIZE
	.align		4
.L_14:
        /*0054*/ 	.byte	0x04, 0x12
        /*0056*/ 	.short	(.L_16 - .L_15)
	.align		4
.L_15:
        /*0058*/ 	.word	index@(_Z3addPiS_S_)
        /*005c*/ 	.word	0x00000000


	//----- nvinfo : EIATTR_MIN_STACK_SIZE
	.align		4
.L_16:
        /*0060*/ 	.byte	0x04, 0x12
        /*0062*/ 	.short	(.L_18 - .L_17)
	.align		4
.L_17:
        /*0064*/ 	.word	index@(_Z6kernelv)
        /*0068*/ 	.word	0x00000008
.L_18:


//--------------------- .nv.compat                --------------------------
	.section	.nv.compat,"",@"SHT_CUDA_COMPAT_INFO"
	.align	4
        /*0000*/ 	.byte	0x02, 0x09, 0x00, 0x00, 0x02, 0x02, 0x01, 0x00, 0x02, 0x05, 0x05, 0x00, 0x03, 0x07, 0x01, 0x01
        /*0010*/ 	.byte	0x02, 0x03, 0x00, 0x00, 0x02, 0x06, 0x01, 0x00, 0x04, 0x0b, 0x08, 0x00, 0x09, 0x00, 0x00, 0x00
        /*0020*/ 	.byte	0x00, 0x00, 0x00, 0x00


//--------------------- .nv.info._Z4addxPiS_S_    --------------------------
	.section	.nv.info._Z4addxPiS_S_,"",@"SHT_CUDA_INFO"
	.sectionflags	@""
	.align	4


	//----- nvinfo : EIATTR_CUDA_API_VERSION
	.align		4
        /*0000*/ 	.byte	0x04, 0x37
        /*0002*/ 	.short	(.L_20 - .L_19)
.L_19:
        /*0004*/ 	.word	0x00000082


	//----- nvinfo : EIATTR_KPARAM_INFO
	.align		4
.L_20:
        /*0008*/ 	.byte	0x04, 0x17
        /*000a*/ 	.short	(.L_22 - .L_21)
.L_21:
        /*000c*/ 	.word	0x00000000
        /*0010*/ 	.short	0x0002
        /*0012*/ 	.short	0x0010
        /*0014*/ 	.byte	0x00, 0xf5, 0x21, 0x00


	//----- nvinfo : EIATTR_KPARAM_INFO
	.align		4
.L_22:
        /*0018*/ 	.byte	0x04, 0x17
        /*001a*/ 	.short	(.L_24 - .L_23)
.L_23:
        /*001c*/ 	.word	0x00000000
        /*0020*/ 	.short	0x0001
        /*0022*/ 	.short	0x0008
        /*0024*/ 	.byte	0x00, 0xf5, 0x21, 0x00


	//----- nvinfo : EIATTR_KPARAM_INFO
	.align		4
.L_24:
        /*0028*/ 	.byte	0x04, 0x17
        /*002a*/ 	.short	(.L_26 - .L_25)
.L_25:
        /*002c*/ 	.word	0x00000000
        /*0030*/ 	.short	0x0000
        /*0032*/ 	.short	0x0000
        /*0034*/ 	.byte	0x00, 0xf5, 0x21, 0x00


	//----- nvinfo : EIATTR_SPARSE_MMA_MASK
	.align		4
.L_26:
        /*0038*/ 	.byte	0x03, 0x50
        /*003a*/ 	.short	0x0000


	//----- nvinfo : EIATTR_MAXREG_COUNT
	.align		4
        /*003c*/ 	.byte	0x03, 0x1b
        /*003e*/ 	.short	0x00ff


	//----- nvinfo : EIATTR_NUM_BARRIERS
	.align		4
        /*0040*/ 	.byte	0x02, 0x4c
        /*0042*/ 	.byte	0x01
	.zero		1


	//----- nvinfo : EIATTR_MERCURY_ISA_VERSION
	.align		4
        /*0044*/ 	.byte	0x03, 0x5f
        /*0046*/ 	.short	0x0101


	//----- nvinfo : EIATTR_VRC_CTA_INIT_COUNT
	.align		4
        /*0048*/ 	.byte	0x02, 0x4a
	.zero		1
	.zero		1


	//----- nvinfo : EIATTR_EXIT_INSTR_OFFSETS
	.align		4
        /*004c*/ 	.byte	0x04, 0x1c
        /*004e*/ 	.short	(.L_28 - .L_27)


	//   ....[0]....
.L_27:
        /*0050*/ 	.word	0x000000a0


	//----- nvinfo : EIATTR_CBANK_PARAM_SIZE
	.align		4
.L_28:
        /*0054*/ 	.byte	0x03, 0x19
        /*0056*/ 	.short	0x0018


	//----- nvinfo : EIATTR_PARAM_CBANK
	.align		4
        /*0058*/ 	.byte	0x04, 0x0a
        /*005a*/ 	.short	(.L_30 - .L_29)
	.align		4
.L_29:
        /*005c*/ 	.word	index@(.nv.constant0._Z4addxPiS_S_)
        /*0060*/ 	.short	0x0380
        /*0062*/ 	.short	0x0018


	//----- nvinfo : EIATTR_SW_WAR
	.align		4
.L_30:
        /*0064*/ 	.byte	0x04, 0x36
        /*0066*/ 	.short	(.L_32 - .L_31)
.L_31:
        /*0068*/ 	.word	0x00000008
.L_32:


//--------------------- .nv.info._Z3addPiS_S_     --------------------------
	.section	.nv.info._Z3addPiS_S_,"",@"SHT_CUDA_INFO"
	.sectionflags	@""
	.align	4


	//----- nvinfo : EIATTR_CUDA_API_VERSION
	.align		4
        /*0000*/ 	.byte	0x04, 0x37
        /*0002*/ 	.short	(.L_34 - .L_33)
.L_33:
        /*0004*/ 	.word	0x00000082


	//----- nvinfo : EIATTR_KPARAM_INFO
	.align		4
.L_34:
        /*0008*/ 	.byte	0x04, 0x17
        /*000a*/ 	.short	(.L_36 - .L_35)
.L_35:
        /*000c*/ 	.word	0x00000000
        /*0010*/ 	.short	0x0002
        /*0012*/ 	.short	0x0010
        /*0014*/ 	.byte	0x00, 0xf5, 0x21, 0x00


	//----- nvinfo : EIATTR_KPARAM_INFO
	.align		4
.L_36:
        /*0018*/ 	.byte	0x04, 0x17
        /*001a*/ 	.short	(.L_38 - .L_37)
.L_37:
        /*001c*/ 	.word	0x00000000
        /*0020*/ 	.short	0x0001
        /*0022*/ 	.short	0x0008
        /*0024*/ 	.byte	0x00, 0xf5, 0x21, 0x00


	//----- nvinfo : EIATTR_KPARAM_INFO
	.align		4
.L_38:
        /*0028*/ 	.byte	0x04, 0x17
        /*002a*/ 	.short	(.L_40 - .L_39)
.L_39:
        /*002c*/ 	.word	0x00000000
        /*0030*/ 	.short	0x0000
        /*0032*/ 	.short	0x0000
        /*0034*/ 	.byte	0x00, 0xf5, 0x21, 0x00


	//----- nvinfo : EIATTR_SPARSE_MMA_MASK
	.align		4
.L_40:
        /*0038*/ 	.byte	0x03, 0x50
        /*003a*/ 	.short	0x0000


	//----- nvinfo : EIATTR_MAXREG_COUNT
	.align		4
        /*003c*/ 	.byte	0x03, 0x1b
        /*003e*/ 	.short	0x00ff


	//----- nvinfo : EIATTR_MERCURY_ISA_VERSION
	.align		4
        /*0040*/ 	.byte	0x03, 0x5f
        /*0042*/ 	.short	0x0101


	//----- nvinfo : EIATTR_VRC_CTA_INIT_COUNT
	.align		4
        /*0044*/ 	.byte	0x02, 0x4a
	.zero		1
	.zero		1


	//----- nvinfo : EIATTR_EXIT_INSTR_OFFSETS
	.align		4
        /*0048*/ 	.byte	0x04, 0x1c
        /*004a*/ 	.short	(.L_42 - .L_41)


	//   ....[0]....
.L_41:
        /*004c*/ 	.word	0x000000d0


	//----- nvinfo : EIATTR_CBANK_PARAM_SIZE
	.align		4
.L_42:
        /*0050*/ 	.byte	0x03, 0x19
        /*0052*/ 	.short	0x0018


	//----- nvinfo : EIATTR_PARAM_CBANK
	.align		4
        /*0054*/ 	.byte	0x04, 0x0a
        /*0056*/ 	.short	(.L_44 - .L_43)
	.align		4
.L_43:
        /*0058*/ 	.word	index@(.nv.constant0._Z3addPiS_S_)
        /*005c*/ 	.short	0x0380
        /*005e*/ 	.short	0x0018


	//----- nvinfo : EIATTR_SW_WAR
	.align		4
.L_44:
        /*0060*/ 	.byte	0x04, 0x36
        /*0062*/ 	.short	(.L_46 - .L_45)
.L_45:
        /*0064*/ 	.word	0x00000008
.L_46:


//--------------------- .nv.info._Z6kernelv       --------------------------
	.section	.nv.info._Z6kernelv,"",@"SHT_CUDA_INFO"
	.sectionflags	@""
	.align	4


	//----- nvinfo : EIATTR_CUDA_API_VERSION
	.align		4
        /*0000*/ 	.byte	0x04, 0x37
        /*0002*/ 	.short	(.L_48 - .L_47)
.L_47:
        /*0004*/ 	.word	0x00000082


	//----- nvinfo : EIATTR_SPARSE_MMA_MASK
	.align		4
.L_48:
        /*0008*/ 	.byte	0x03, 0x50
        /*000a*/ 	.short	0x0000


	//----- nvinfo : EIATTR_MAXREG_COUNT
	.align		4
        /*000c*/ 	.byte	0x03, 0x1b
        /*000e*/ 	.short	0x00ff


	//----- nvinfo : EIATTR_EXTERNS
	.align		4
        /*0010*/ 	.byte	0x04, 0x0f
        /*0012*/ 	.short	(.L_50 - .L_49)


	//   ....[0]....
	.align		4
.L_49:
        /*0014*/ 	.word	index@(vprintf)


	//----- nvinfo : EIATTR_MERCURY_ISA_VERSION
	.align		4
.L_50:
        /*0018*/ 	.byte	0x03, 0x5f
        /*001a*/ 	.short	0x0101


	//----- nvinfo : EIATTR_VRC_CTA_INIT_COUNT
	.align		4
        /*001c*/ 	.byte	0x02, 0x4a
	.zero		1
	.zero		1


	//----- nvinfo : EIATTR_SYSCALL_OFFSETS
	.align		4
        /*0020*/ 	.byte	0x04, 0x46
        /*0022*/ 	.short	(.L_52 - .L_51)


	//   ....[0]....
.L_51:
        /*0024*/ 	.word	0x000000f0


	//----- nvinfo : EIATTR_EXIT_INSTR_OFFSETS
	.align		4
.L_52:
        /*0028*/ 	.byte	0x04, 0x1c
        /*002a*/ 	.short	(.L_54 - .L_53)


	//   ....[0]....
.L_53:
        /*002c*/ 	.word	0x00000100


	//----- nvinfo : EIATTR_SW_WAR
	.align		4
.L_54:
        /*0030*/ 	.byte	0x04, 0x36
        /*0032*/ 	.short	(.L_56 - .L_55)
.L_55:
        /*0034*/ 	.word	0x00000008
.L_56:


//--------------------- .nv.callgraph             --------------------------
	.section	.nv.callgraph,"",@"SHT_CUDA_CALLGRAPH"
	.align	4
	.sectionentsize	8
	.align		4
        /*0000*/ 	.word	0x00000000
	.align		4
        /*0004*/ 	.word	0xffffffff
	.align		4
        /*0008*/ 	.word	index@(_Z6kernelv)
	.align		4
        /*000c*/ 	.word	index@(vprintf)
	.align		4
        /*0010*/ 	.word	0x00000000
	.align		4
        /*0014*/ 	.word	0xfffffffe
	.align		4
        /*0018*/ 	.word	0x00000000
	.align		4
        /*001c*/ 	.word	0xfffffffd
	.align		4
        /*0020*/ 	.word	0x00000000
	.align		4
        /*0024*/ 	.word	0xfffffffc


//--------------------- .nv.constant4             --------------------------
	.section	.nv.constant4,"a",@progbits
	.align	8
	.align		8
.nv.constant4:
        /*0000*/ 	.dword	$str
	.align		8
        /*0008*/ 	.dword	vprintf


//--------------------- .text._Z4addxPiS_S_       --------------------------
	.section	.text._Z4addxPiS_S_,"ax",@progbits
	.align	128
        .global         _Z4addxPiS_S_
        .type           _Z4addxPiS_S_,@function
        .size           _Z4addxPiS_S_,(.L_x_4 - _Z4addxPiS_S_)
        .other          _Z4addxPiS_S_,@"STO_CUDA_ENTRY STV_DEFAULT"
_Z4addxPiS_S_:
.text._Z4addxPiS_S_:
[----:B------:R-:W-:Y:S08]  /*0000*/  LDC R1, c[0x0][0x37c] ;  /* 0x0000df00ff017b82 */ /* 0x000ff00000000800 */
[----:B------:R-:W0:Y:S01]  /*0010*/  LDC.64 R2, c[0x0][0x380] ;  /* 0x0000e000ff027b82 */ /* 0x000e220000000a00 */
[----:B------:R-:W0:Y:S07]  /*0020*/  LDCU.64 UR4, c[0x0][0x358] ;  /* 0x00006b00ff0477ac */ /* 0x000e2e0008000a00 */
[----:B------:R-:W1:Y:S01]  /*0030*/  LDC.64 R4, c[0x0][0x388] ;  /* 0x0000e200ff047b82 */ /* 0x000e620000000a00 */
[----:B0-----:R-:W2:Y:S04]  /*0040*/  LDG.E R2, desc[UR4][R2.64] ;  /* 0x0000000402027981 */ /* 0x001ea8000c1e1900 */
[----:B-1----:R-:W2:Y:S03]  /*0050*/  LDG.E R5, desc[UR4][R4.64] ;  /* 0x0000000404057981 */ /* 0x002ea6000c1e1900 */
[----:B------:R-:W0:Y:S01]  /*0060*/  LDC.64 R6, c[0x0][0x390] ;  /* 0x0000e400ff067b82 */ /* 0x000e220000000a00 */
[----:B--2---:R-:W-:-:S05]  /*0070*/  IADD3 R9, PT, PT, R2, R5, RZ ;  /* 0x0000000502097210 */ /* 0x004fca0007ffe0ff */
[----:B0-----:R-:W-:Y:S02]  /*0080*/  STG.E desc[UR4][R6.64], R9 ;  /* 0x0000000906007986 */ /* 0x001fe4000c101904 */
[----:B------:R-:W-:Y:S06]  /*0090*/  BAR.SYNC.DEFER_BLOCKING 0x0 ;  /* 0x0000000000007b1d */ /* 0x000fec0000010000 */
[----:B------:R-:W-:Y:S05]  /*00a0*/  EXIT ;  /* 0x000000000000794d */ /* 0x000fea0003800000 */
.L_x_0:
[----:B------:R-:W-:-:S00]  /*00b0*/  BRA `(.L_x_0) ;  /* 0xfffffffc00fc7947 */ /* 0x000fc0000383ffff */
[----:B------:R-:W-:-:S00]  /*00c0*/  NOP ;  /* 0x0000000000007918 */ /* 0x000fc00000000000 */
        /* <DEDUP_REMOVED lines=11> */
.L_x_4:


//--------------------- .text._Z3addPiS_S_        --------------------------
	.section	.text._Z3addPiS_S_,"ax",@progbits
	.align	128
        .global         _Z3addPiS_S_
        .type           _Z3addPiS_S_,@function
        .size           _Z3addPiS_S_,(.L_x_5 - _Z3addPiS_S_)
        .other          _Z3addPiS_S_,@"STO_CUDA_ENTRY STV_DEFAULT"
_Z3addPiS_S_:
.text._Z3addPiS_S_:
[----:B------:R-:W-:Y:S01]  /*0000*/  LDC R1, c[0x0][0x37c] ;  /* 0x0000df00ff017b82 */ /* 0x000fe20000000800 */
[----:B------:R-:W0:Y:S07]  /*0010*/  S2R R9, SR_TID.X ;  /* 0x0000000000097919 */ /* 0x000e2e0000002100 */
[----:B------:R-:W0:Y:S01]  /*0020*/  LDC.64 R2, c[0x0][0x380] ;  /* 0x0000e000ff027b82 */ /* 0x000e220000000a00 */
[----:B------:R-:W1:Y:S07]  /*0030*/  LDCU.64 UR4, c[0x0][0x358] ;  /* 0x00006b00ff0477ac */ /* 0x000e6e0008000a00 */
[----:B------:R-:W2:Y:S08]  /*0040*/  LDC.64 R4, c[0x0][0x388] ;  /* 0x0000e200ff047b82 */ /* 0x000eb00000000a00 */
[----:B------:R-:W3:Y:S01]  /*0050*/  LDC.64 R6, c[0x0][0x390] ;  /* 0x0000e400ff067b82 */ /* 0x000ee20000000a00 */
[----:B0-----:R-:W-:-:S04]  /*0060*/  IMAD.WIDE.U32 R2, R9, 0x4, R2 ;  /* 0x0000000409027825 */ /* 0x001fc800078e0002 */
[C---:B--2---:R-:W-:Y:S02]  /*0070*/  IMAD.WIDE.U32 R4, R9.reuse, 0x4, R4 ;  /* 0x0000000409047825 */ /* 0x044fe400078e0004 */
[----:B-1----:R-:W2:Y:S04]  /*0080*/  LDG.E R2, desc[UR4][R2.64] ;  /* 0x0000000402027981 */ /* 0x002ea8000c1e1900 */
[----:B------:R-:W2:Y:S01]  /*0090*/  LDG.E R5, desc[UR4][R4.64] ;  /* 0x0000000404057981 */ /* 0x000ea2000c1e1900 */
[----:B---3--:R-:W-:Y:S01]  /*00a0*/  IMAD.WIDE.U32 R6, R9, 0x4, R6 ;  /* 0x0000000409067825 */ /* 0x008fe200078e0006 */
[----:B--2---:R-:W-:-:S05]  /*00b0*/  IADD3 R9, PT, PT, R2, R5, RZ ;  /* 0x0000000502097210 */ /* 0x004fca0007ffe0ff */
[----:B------:R-:W-:Y:S01]  /*00c0*/  STG.E desc[UR4][R6.64], R9 ;  /* 0x0000000906007986 */ /* 0x000fe2000c101904 */
[----:B------:R-:W-:Y:S05]  /*00d0*/  EXIT ;  /* 0x000000000000794d */ /* 0x000fea0003800000 */
.L_x_1:
        /* <DEDUP_REMOVED lines=10> */
.L_x_5:


//--------------------- .text._Z6kernelv          --------------------------
	.section	.text._Z6kernelv,"ax",@progbits
	.align	128
        .global         _Z6kernelv
        .type           _Z6kernelv,@function
        .size           _Z6kernelv,(.L_x_6 - _Z6kernelv)
        .other          _Z6kernelv,@"STO_CUDA_ENTRY STV_DEFAULT"
_Z6kernelv:
.text._Z6kernelv:
[----:B------:R-:W0:Y:S01]  /*0000*/  LDC R1, c[0x0][0x37c] ;  /* 0x0000df00ff017b82 */ /* 0x000e220000000800 */
[----:B------:R-:W1:Y:S01]  /*0010*/  S2R R8, SR_TID.X ;  /* 0x0000000000087919 */ /* 0x000e620000002100 */
[----:B0-----:R-:W-:Y:S01]  /*0020*/  VIADD R1, R1, 0xfffffff8 ;  /* 0xfffffff801017836 */ /* 0x001fe20000000000 */
[----:B------:R-:W-:Y:S01]  /*0030*/  MOV R0, 0x8 ;  /* 0x0000000800007802 */ /* 0x000fe20000000f00 */
[----:B------:R-:W0:Y:S01]  /*0040*/  LDCU UR4, c[0x0][0x2f8] ;  /* 0x00005f00ff0477ac */ /* 0x000e220008000800 */
[----:B------:R-:W1:Y:S03]  /*0050*/  S2R R9, SR_CTAID.X ;  /* 0x0000000000097919 */ /* 0x000e660000002500 */
[----:B------:R2:W3:Y:S01]  /*0060*/  LDC.64 R2, c[0x4][R0] ;  /* 0x0100000000027b82 */ /* 0x0004e20000000a00 */
[----:B------:R-:W4:Y:S01]  /*0070*/  LDCU.64 UR6, c[0x4][URZ] ;  /* 0x01000000ff0677ac */ /* 0x000f220008000a00 */
[----:B------:R-:W5:Y:S01]  /*0080*/  LDCU UR5, c[0x0][0x2fc] ;  /* 0x00005f80ff0577ac */ /* 0x000f620008000800 */
[----:B0-----:R-:W-:Y:S01]  /*0090*/  IADD3 R6, P0, PT, R1, UR4, RZ ;  /* 0x0000000401067c10 */ /* 0x001fe2000ff1e0ff */
[----:B----4-:R-:W-:Y:S01]  /*00a0*/  IMAD.U32 R4, RZ, RZ, UR6 ;  /* 0x00000006ff047e24 */ /* 0x010fe2000f8e00ff */
[----:B------:R-:W-:-:S03]  /*00b0*/  MOV R5, UR7 ;  /* 0x0000000700057c02 */ /* 0x000fc60008000f00 */
[----:B-----5:R-:W-:Y:S01]  /*00c0*/  IMAD.X R7, RZ, RZ, UR5, P0 ;  /* 0x00000005ff077e24 */ /* 0x020fe200080e06ff */
[----:B-1----:R2:W-:Y:S07]  /*00d0*/  STL.64 [R1], R8 ;  /* 0x0000000801007387 */ /* 0x0025ee0000100a00 */
[----:B------:R-:W-:-:S07]  /*00e0*/  LEPC R20, `(.L_x_2) ;  /* 0x000000001014794e */ /* 0x000fce0000000000 */
[----:B--23--:R-:W-:Y:S05]  /*00f0*/  CALL.ABS.NOINC R2 ;  /* 0x0000000002007343 */ /* 0x00cfea0003c00000 */
.L_x_2:
[----:B------:R-:W-:Y:S05]  /*0100*/  EXIT ;  /* 0x000000000000794d */ /* 0x000fea0003800000 */
.L_x_3:
        /* <DEDUP_REMOVED lines=15> */
.L_x_6:


//--------------------- .nv.global.init           --------------------------
	.section	.nv.global.init,"aw",@progbits
.nv.global.init:
	.type		$str,@object
	.size		$str,(.L_0 - $str)
$str:
        /*0000*/ 	.byte	0x48, 0x65, 0x6c, 0x6c, 0x6f, 0x20, 0x66, 0x72, 0x6f, 0x6d, 0x20, 0x47, 0x50, 0x55, 0x20, 0x74
        /*0010*/ 	.byte	0x68, 0x72, 0x65, 0x61, 0x64, 0x20, 0x25, 0x64, 0x20, 0x69, 0x6e, 0x20, 0x62, 0x6c, 0x6f, 0x63
        /*0020*/ 	.byte	0x6b, 0x20, 0x25, 0x64, 0x0a, 0x00
.L_0:


//--------------------- .nv.shared.reserved.0     --------------------------
	.section	.nv.shared.reserved.0,"aw",@nobits
	.weak		__nv_reservedSMEM_offset_0_alias
	.size		__nv_reservedSMEM_offset_0_alias, 0, 64
	.other		__nv_reservedSMEM_offset_0_alias,@"STO_CUDA_RESERVED_SHARED STV_DEFAULT"
__nv_reservedSMEM_offset_0_alias:
	.zero		0
	.zero		64


//--------------------- .nv.constant0._Z4addxPiS_S_ --------------------------
	.section	.nv.constant0._Z4addxPiS_S_,"a",@progbits
	.sectionflags	@""
	.align	4
.nv.constant0._Z4addxPiS_S_:
	.zero		920


//--------------------- .nv.constant0._Z3addPiS_S_ --------------------------
	.section	.nv.constant0._Z3addPiS_S_,"a",@progbits
	.sectionflags	@""
	.align	4
.nv.constant0._Z3addPiS_S_:
	.zero		920


//--------------------- .nv.constant0._Z6kernelv  --------------------------
	.section	.nv.constant0._Z6kernelv,"a",@progbits
	.sectionflags	@""
	.align	4
.nv.constant0._Z6kernelv:
	.zero		896


//--------------------- SYMBOLS --------------------------

	.type		.nv.reservedSmem.offset0,@object
	.size		.nv.reservedSmem.offset0,0x4
	.type		vprintf,@function
